//
// Generated by NVIDIA NVVM Compiler
//
// Compiler Build ID: CL-36424714
// Cuda compilation tools, release 13.0, V13.0.88
// Based on NVVM 20.0.0
//

.version 9.0
.target sm_100
.address_size 64

	// .globl	_Z19matrixVectorProductPfS_S_S_

.visible .entry _Z19matrixVectorProductPfS_S_S_(
	.param .u64 .ptr .align 1 _Z19matrixVectorProductPfS_S_S__param_0,
	.param .u64 .ptr .align 1 _Z19matrixVectorProductPfS_S_S__param_1,
	.param .u64 .ptr .align 1 _Z19matrixVectorProductPfS_S_S__param_2,
	.param .u64 .ptr .align 1 _Z19matrixVectorProductPfS_S_S__param_3
)
{
	.reg .pred 	%p<13>;
	.reg .b32 	%r<40>;
	.reg .b32 	%f<30>;
	.reg .b64 	%rd<20>;

	ld.param.u64 	%rd9, [_Z19matrixVectorProductPfS_S_S__param_0];
	ld.param.u64 	%rd10, [_Z19matrixVectorProductPfS_S_S__param_1];
	ld.param.u64 	%rd8, [_Z19matrixVectorProductPfS_S_S__param_2];
	cvta.to.global.u64 	%rd1, %rd10;
	cvta.to.global.u64 	%rd2, %rd9;
	mov.u32 	%r21, %ctaid.x;
	mov.u32 	%r1, %ntid.x;
	mov.u32 	%r22, %tid.x;
	mad.lo.s32 	%r2, %r21, %r1, %r22;
	mov.u32 	%r23, %ctaid.y;
	mov.u32 	%r24, %ntid.y;
	mov.u32 	%r25, %tid.y;
	mad.lo.s32 	%r26, %r23, %r24, %r25;
	setp.gt.s32 	%p1, %r2, 3;
	setp.gt.u32 	%p2, %r26, 3;
	or.pred  	%p3, %p1, %p2;
	@%p3 bra 	$L__BB0_18;
	shl.b32 	%r4, %r26, 1;
	shl.b32 	%r5, %r2, 2;
	and.b32  	%r6, %r1, 3;
	setp.lt.u32 	%p4, %r1, 4;
	mov.f32 	%f29, 0f00000000;
	mov.b32 	%r36, 0;
	@%p4 bra 	$L__BB0_12;
	and.b32  	%r36, %r1, 2044;
	add.s32 	%r8, %r1, -1;
	mov.f32 	%f29, 0f00000000;
	mov.b32 	%r35, 0;
$L__BB0_3:
	add.s32 	%r29, %r35, %r4;
	add.s32 	%r30, %r5, %r29;
	mul.wide.s32 	%rd11, %r30, 4;
	add.s64 	%rd3, %rd2, %rd11;
	ld.global.f32 	%f14, [%rd3];
	mul.wide.u32 	%rd12, %r29, 4;
	add.s64 	%rd4, %rd1, %rd12;
	ld.global.f32 	%f15, [%rd4];
	fma.rn.f32 	%f2, %f14, %f15, %f29;
	setp.ne.s32 	%p5, %r35, %r8;
	@%p5 bra 	$L__BB0_5;
	bar.sync 	0;
$L__BB0_5:
	ld.global.f32 	%f16, [%rd3+4];
	ld.global.f32 	%f17, [%rd4+4];
	fma.rn.f32 	%f3, %f16, %f17, %f2;
	add.s32 	%r31, %r1, -2;
	setp.ne.s32 	%p6, %r35, %r31;
	@%p6 bra 	$L__BB0_7;
	bar.sync 	0;
$L__BB0_7:
	ld.global.f32 	%f18, [%rd3+8];
	ld.global.f32 	%f19, [%rd4+8];
	fma.rn.f32 	%f4, %f18, %f19, %f3;
	add.s32 	%r32, %r1, -3;
	setp.ne.s32 	%p7, %r35, %r32;
	@%p7 bra 	$L__BB0_9;
	bar.sync 	0;
$L__BB0_9:
	ld.global.f32 	%f20, [%rd3+12];
	ld.global.f32 	%f21, [%rd4+12];
	fma.rn.f32 	%f29, %f20, %f21, %f4;
	add.s32 	%r33, %r1, -4;
	setp.ne.s32 	%p8, %r35, %r33;
	@%p8 bra 	$L__BB0_11;
	bar.sync 	0;
$L__BB0_11:
	add.s32 	%r35, %r35, 4;
	setp.ne.s32 	%p9, %r35, %r36;
	@%p9 bra 	$L__BB0_3;
$L__BB0_12:
	setp.eq.s32 	%p10, %r6, 0;
	@%p10 bra 	$L__BB0_17;
	sub.s32 	%r39, %r36, %r1;
	add.s32 	%r34, %r36, %r4;
	mul.wide.u32 	%rd13, %r34, 4;
	add.s64 	%rd19, %rd1, %rd13;
	add.s32 	%r38, %r34, %r5;
	neg.s32 	%r37, %r6;
$L__BB0_14:
	.pragma "nounroll";
	mul.wide.s32 	%rd14, %r38, 4;
	add.s64 	%rd15, %rd2, %rd14;
	ld.global.f32 	%f22, [%rd15];
	ld.global.f32 	%f23, [%rd19];
	fma.rn.f32 	%f29, %f22, %f23, %f29;
	add.s32 	%r39, %r39, 1;
	setp.ne.s32 	%p11, %r39, 0;
	@%p11 bra 	$L__BB0_16;
	bar.sync 	0;
$L__BB0_16:
	add.s64 	%rd19, %rd19, 4;
	add.s32 	%r38, %r38, 1;
	add.s32 	%r37, %r37, 1;
	setp.ne.s32 	%p12, %r37, 0;
	@%p12 bra 	$L__BB0_14;
$L__BB0_17:
	cvta.to.global.u64 	%rd16, %rd8;
	mul.wide.s32 	%rd17, %r2, 4;
	add.s64 	%rd18, %rd16, %rd17;
	atom.global.add.f32 	%f24, [%rd18], %f29;
$L__BB0_18:
	ret;

}


// ===== COMPILED SASS (sm_100) =====

	.target	sm_100

	.elftype	@"ET_EXEC"


//--------------------- .note.nv.tkinfo           --------------------------
	.section	.note.nv.tkinfo,"",@"SHT_NOTE"
	.sectionflags	@"SHF_NOTE_NV_TKINFO"
	.tkinfo
        /*0018*/ 	.word	0x00000002
        /*0030*/ 	.string	""
        /*0030*/ 	.string	"ptxas"
        /*0030*/ 	.string	"Cuda compilation tools, release 13.0, V13.0.88"
        /*0030*/ 	.string	"Build cuda_13.0.r13.0/compiler.36424714_0"
        /*0030*/ 	.string	"-arch sm_100 -m 64 "



//--------------------- .note.nv.cuinfo           --------------------------
	.section	.note.nv.cuinfo,"",@"SHT_NOTE"
	.sectionflags	@"SHF_NOTE_NV_CUINFO"
        /*0018*/ 	.short	0x0002
        /*001a*/ 	.short	0x0064
        /*001c*/ 	.short	0x0082
	.zero		2


//--------------------- .nv.info                  --------------------------
	.section	.nv.info,"",@"SHT_CUDA_INFO"
	.align	4


	//----- nvinfo : EIATTR_REGCOUNT
	.align		4
        /*0000*/ 	.byte	0x04, 0x2f
        /*0002*/ 	.short	(.L_1 - .L_0)
	.align		4
.L_0:
        /*0004*/ 	.word	index@(_Z19matrixVectorProductPfS_S_S_)
        /*0008*/ 	.word	0x00000019


	//----- nvinfo : EIATTR_FRAME_SIZE
	.align		4
.L_1:
        /*000c*/ 	.byte	0x04, 0x11
        /*000e*/ 	.short	(.L_3 - .L_2)
	.align		4
.L_2:
        /*0010*/ 	.word	index@(_Z19matrixVectorProductPfS_S_S_)
        /*0014*/ 	.word	0x00000000


	//----- nvinfo : EIATTR_MIN_STACK_SIZE
	.align		4
.L_3:
        /*0018*/ 	.byte	0x04, 0x12
        /*001a*/ 	.short	(.L_5 - .L_4)
	.align		4
.L_4:
        /*001c*/ 	.word	index@(_Z19matrixVectorProductPfS_S_S_)
        /*0020*/ 	.word	0x00000000
.L_5:


//--------------------- .nv.compat                --------------------------
	.section	.nv.compat,"",@"SHT_CUDA_COMPAT_INFO"
	.align	4
        /*0000*/ 	.byte	0x02, 0x09, 0x00, 0x00, 0x02, 0x02, 0x01, 0x00, 0x02, 0x05, 0x05, 0x00, 0x03, 0x07, 0x01, 0x01
        /*0010*/ 	.byte	0x02, 0x03, 0x00, 0x00, 0x02, 0x06, 0x01, 0x00, 0x04, 0x0b, 0x08, 0x00, 0x09, 0x00, 0x00, 0x00
        /*0020*/ 	.byte	0x00, 0x00, 0x00, 0x00


//--------------------- .nv.info._Z19matrixVectorProductPfS_S_S_ --------------------------
	.section	.nv.info._Z19matrixVectorProductPfS_S_S_,"",@"SHT_CUDA_INFO"
	.sectionflags	@""
	.align	4


	//----- nvinfo : EIATTR_CUDA_API_VERSION
	.align		4
        /*0000*/ 	.byte	0x04, 0x37
        /*0002*/ 	.short	(.L_7 - .L_6)
.L_6:
        /*0004*/ 	.word	0x00000082


	//----- nvinfo : EIATTR_KPARAM_INFO
	.align		4
.L_7:
        /*0008*/ 	.byte	0x04, 0x17
        /*000a*/ 	.short	(.L_9 - .L_8)
.L_8:
        /*000c*/ 	.word	0x00000000
        /*0010*/ 	.short	0x0003
        /*0012*/ 	.short	0x0018
        /*0014*/ 	.byte	0x00, 0xf5, 0x21, 0x00


	//----- nvinfo : EIATTR_KPARAM_INFO
	.align		4
.L_9:
        /*0018*/ 	.byte	0x04, 0x17
        /*001a*/ 	.short	(.L_11 - .L_10)
.L_10:
        /*001c*/ 	.word	0x00000000
        /*0020*/ 	.short	0x0002
        /*0022*/ 	.short	0x0010
        /*0024*/ 	.byte	0x00, 0xf5, 0x21, 0x00


	//----- nvinfo : EIATTR_KPARAM_INFO
	.align		4
.L_11:
        /*0028*/ 	.byte	0x04, 0x17
        /*002a*/ 	.short	(.L_13 - .L_12)
.L_12:
        /*002c*/ 	.word	0x00000000
        /*0030*/ 	.short	0x0001
        /*0032*/ 	.short	0x0008
        /*0034*/ 	.byte	0x00, 0xf5, 0x21, 0x00


	//----- nvinfo : EIATTR_KPARAM_INFO
	.align		4
.L_13:
        /*0038*/ 	.byte	0x04, 0x17
        /*003a*/ 	.short	(.L_15 - .L_14)
.L_14:
        /*003c*/ 	.word	0x00000000
        /*0040*/ 	.short	0x0000
        /*0042*/ 	.short	0x0000
        /*0044*/ 	.byte	0x00, 0xf5, 0x21, 0x00


	//----- nvinfo : EIATTR_SPARSE_MMA_MASK
	.align		4
.L_15:
        /*0048*/ 	.byte	0x03, 0x50
        /*004a*/ 	.short	0x0000


	//----- nvinfo : EIATTR_MAXREG_COUNT
	.align		4
        /*004c*/ 	.byte	0x03, 0x1b
        /*004e*/ 	.short	0x00ff


	//----- nvinfo : EIATTR_NUM_BARRIERS
	.align		4
        /*0050*/ 	.byte	0x02, 0x4c
        /*0052*/ 	.byte	0x01
	.zero		1


	//----- nvinfo : EIATTR_MERCURY_ISA_VERSION
	.align		4
        /*0054*/ 	.byte	0x03, 0x5f
        /*0056*/ 	.short	0x0101


	//----- nvinfo : EIATTR_VRC_CTA_INIT_COUNT
	.align		4
        /*0058*/ 	.byte	0x02, 0x4a
	.zero		1
	.zero		1


	//----- nvinfo : EIATTR_EXIT_INSTR_OFFSETS
	.align		4
        /*005c*/ 	.byte	0x04, 0x1c
        /*005e*/ 	.short	(.L_17 - .L_16)


	//   ....[0]....
.L_16:
        /*0060*/ 	.word	0x000000b0


	//   ....[1]....
        /*0064*/ 	.word	0x00000510


	//----- nvinfo : EIATTR_CBANK_PARAM_SIZE
	.align		4
.L_17:
        /*0068*/ 	.byte	0x03, 0x19
        /*006a*/ 	.short	0x0020


	//----- nvinfo : EIATTR_PARAM_CBANK
	.align		4
        /*006c*/ 	.byte	0x04, 0x0a
        /*006e*/ 	.short	(.L_19 - .L_18)
	.align		4
.L_18:
        /*0070*/ 	.word	index@(.nv.constant0._Z19matrixVectorProductPfS_S_S_)
        /*0074*/ 	.short	0x0380
        /*0076*/ 	.short	0x0020


	//----- nvinfo : EIATTR_SW_WAR
	.align		4
.L_19:
        /*0078*/ 	.byte	0x04, 0x36
        /*007a*/ 	.short	(.L_21 - .L_20)
.L_20:
        /*007c*/ 	.word	0x00000008
.L_21:


//--------------------- .nv.callgraph             --------------------------
	.section	.nv.callgraph,"",@"SHT_CUDA_CALLGRAPH"
	.align	4
	.sectionentsize	8
	.align		4
        /*0000*/ 	.word	0x00000000
	.align		4
        /*0004*/ 	.word	0xffffffff
	.align		4
        /*0008*/ 	.word	0x00000000
	.align		4
        /*000c*/ 	.word	0xfffffffe
	.align		4
        /*0010*/ 	.word	0x00000000
	.align		4
        /*0014*/ 	.word	0xfffffffd
	.align		4
        /*0018*/ 	.word	0x00000000
	.align		4
        /*001c*/ 	.word	0xfffffffc


//--------------------- .text._Z19matrixVectorProductPfS_S_S_ --------------------------
	.section	.text._Z19matrixVectorProductPfS_S_S_,"ax",@progbits
	.align	128
        .global         _Z19matrixVectorProductPfS_S_S_
        .type           _Z19matrixVectorProductPfS_S_S_,@function
        .size           _Z19matrixVectorProductPfS_S_S_,(.L_x_5 - _Z19matrixVectorProductPfS_S_S_)
        .other          _Z19matrixVectorProductPfS_S_S_,@"STO_CUDA_ENTRY STV_DEFAULT"
_Z19matrixVectorProductPfS_S_S_:
.text._Z19matrixVectorProductPfS_S_S_:
[----:B------:R-:W-:Y:S01]  /*0000*/  LDC R1, c[0x0][0x37c] ;  /* 0x0000df00ff017b82 */ /* 0x000fe20000000800 */
[----:B------:R-:W0:Y:S07]  /*0010*/  S2R R2, SR_TID.Y ;  /* 0x0000000000027919 */ /* 0x000e2e0000002200 */
[----:B------:R-:W1:Y:S01]  /*0020*/  LDC R0, c[0x0][0x360] ;  /* 0x0000d800ff007b82 */ /* 0x000e620000000800 */
[----:B------:R-:W1:Y:S07]  /*0030*/  S2R R3, SR_TID.X ;  /* 0x0000000000037919 */ /* 0x000e6e0000002100 */
[----:B------:R-:W0:Y:S08]  /*0040*/  S2UR UR5, SR_CTAID.Y ;  /* 0x00000000000579c3 */ /* 0x000e300000002600 */
[----:B------:R-:W0:Y:S08]  /*0050*/  LDC R7, c[0x0][0x364] ;  /* 0x0000d900ff077b82 */ /* 0x000e300000000800 */
[----:B------:R-:W1:Y:S01]  /*0060*/  S2UR UR4, SR_CTAID.X ;  /* 0x00000000000479c3 */ /* 0x000e620000002500 */
[----:B0-----:R-:W-:-:S05]  /*0070*/  IMAD R7, R7, UR5, R2 ;  /* 0x0000000507077c24 */ /* 0x001fca000f8e0202 */
[----:B------:R-:W-:Y:S01]  /*0080*/  ISETP.GT.U32.AND P0, PT, R7, 0x3, PT ;  /* 0x000000030700780c */ /* 0x000fe20003f04070 */
[----:B-1----:R-:W-:-:S05]  /*0090*/  IMAD R4, R0, UR4, R3 ;  /* 0x0000000400047c24 */ /* 0x002fca000f8e0203 */
[----:B------:R-:W-:-:S13]  /*00a0*/  ISETP.GT.OR P0, PT, R4, 0x3, P0 ;  /* 0x000000030400780c */ /* 0x000fda0000704670 */
[----:B------:R-:W-:Y:S05]  /*00b0*/  @P0 EXIT ;  /* 0x000000000000094d */ /* 0x000fea0003800000 */
[----:B------:R-:W0:Y:S01]  /*00c0*/  LDC.64 R2, c[0x0][0x390] ;  /* 0x0000e400ff027b82 */ /* 0x000e220000000a00 */
[C---:B------:R-:W-:Y:S01]  /*00d0*/  ISETP.GE.U32.AND P1, PT, R0.reuse, 0x4, PT ;  /* 0x000000040000780c */ /* 0x040fe20003f26070 */
[----:B------:R-:W1:Y:S01]  /*00e0*/  LDCU.64 UR6, c[0x0][0x358] ;  /* 0x00006b00ff0677ac */ /* 0x000e620008000a00 */
[----:B------:R-:W-:Y:S01]  /*00f0*/  LOP3.LUT R6, R0, 0x3, RZ, 0xc0, !PT ;  /* 0x0000000300067812 */ /* 0x000fe200078ec0ff */
[----:B------:R-:W-:Y:S02]  /*0100*/  IMAD.MOV.U32 R5, RZ, RZ, RZ ;  /* 0x000000ffff057224 */ /* 0x000fe400078e00ff */
[----:B------:R-:W-:Y:S01]  /*0110*/  IMAD.MOV.U32 R10, RZ, RZ, RZ ;  /* 0x000000ffff0a7224 */ /* 0x000fe200078e00ff */
[----:B------:R-:W-:Y:S01]  /*0120*/  ISETP.NE.AND P0, PT, R6, RZ, PT ;  /* 0x000000ff0600720c */ /* 0x000fe20003f05270 */
[----:B0-----:R-:W-:-:S06]  /*0130*/  IMAD.WIDE R2, R4, 0x4, R2 ;  /* 0x0000000404027825 */ /* 0x001fcc00078e0202 */
[----:B-1----:R-:W-:Y:S06]  /*0140*/  @!P1 BRA `(.L_x_0) ;  /* 0x0000000000909947 */ /* 0x002fec0003800000 */
[C---:B------:R-:W-:Y:S01]  /*0150*/  LOP3.LUT R10, R0.reuse, 0x7fc, RZ, 0xc0, !PT ;  /* 0x000007fc000a7812 */ /* 0x040fe200078ec0ff */
[----:B------:R-:W-:Y:S01]  /*0160*/  IMAD.MOV.U32 R5, RZ, RZ, RZ ;  /* 0x000000ffff057224 */ /* 0x000fe200078e00ff */
[----:B------:R-:W-:Y:S01]  /*0170*/  IADD3 R21, PT, PT, R0, -0x1, RZ ;  /* 0xffffffff00157810 */ /* 0x000fe20007ffe0ff */
[----:B------:R-:W-:-:S06]  /*0180*/  UMOV UR4, URZ ;  /* 0x000000ff00047c82 */ /* 0x000fcc0008000000 */
.L_x_1:
[----:B------:R-:W0:Y:S01]  /*0190*/  LDC.64 R8, c[0x0][0x388] ;  /* 0x0000e200ff087b82 */ /* 0x000e220000000a00 */
[----:B------:R-:W-:Y:S02]  /*01a0*/  LEA R11, R7, UR4, 0x1 ;  /* 0x00000004070b7c11 */ /* 0x000fe4000f8e08ff */
[----:B------:R-:W-:Y:S02]  /*01b0*/  ISETP.NE.AND P1, PT, R21, UR4, PT ;  /* 0x0000000415007c0c */ /* 0x000fe4000bf25270 */
[----:B------:R-:W-:-:S03]  /*01c0*/  LEA R15, R4, R11, 0x2 ;  /* 0x0000000b040f7211 */ /* 0x000fc600078e10ff */
[----:B------:R-:W1:Y:S01]  /*01d0*/  LDC.64 R12, c[0x0][0x380] ;  /* 0x0000e000ff0c7b82 */ /* 0x000e620000000a00 */
[----:B0-----:R-:W-:-:S05]  /*01e0*/  IMAD.WIDE.U32 R8, R11, 0x4, R8 ;  /* 0x000000040b087825 */ /* 0x001fca00078e0008 */
[----:B------:R-:W2:Y:S01]  /*01f0*/  LDG.E R11, desc[UR6][R8.64] ;  /* 0x00000006080b7981 */ /* 0x000ea2000c1e1900 */
[----:B-1----:R-:W-:-:S05]  /*0200*/  IMAD.WIDE R12, R15, 0x4, R12 ;  /* 0x000000040f0c7825 */ /* 0x002fca00078e020c */
[----:B------:R-:W2:Y:S01]  /*0210*/  LDG.E R14, desc[UR6][R12.64] ;  /* 0x000000060c0e7981 */ /* 0x000ea2000c1e1900 */
[----:B------:R-:W-:Y:S01]  /*0220*/  @!P1 BAR.SYNC.DEFER_BLOCKING 0x0 ;  /* 0x0000000000009b1d */ /* 0x000fe20000010000 */
[----:B------:R-:W-:-:S05]  /*0230*/  VIADD R15, R0, 0xfffffffe ;  /* 0xfffffffe000f7836 */ /* 0x000fca0000000000 */
[----:B------:R-:W-:Y:S02]  /*0240*/  ISETP.NE.AND P1, PT, R15, UR4, PT ;  /* 0x000000040f007c0c */ /* 0x000fe4000bf25270 */
[----:B------:R-:W-:Y:S01]  /*0250*/  IADD3 R17, PT, PT, R0, -0x3, RZ ;  /* 0xfffffffd00117810 */ /* 0x000fe20007ffe0ff */
[----:B------:R-:W3:Y:S04]  /*0260*/  LDG.E R15, desc[UR6][R12.64+0x4] ;  /* 0x000004060c0f7981 */ /* 0x000ee8000c1e1900 */
[----:B------:R-:W3:Y:S06]  /*0270*/  LDG.E R16, desc[UR6][R8.64+0x4] ;  /* 0x0000040608107981 */ /* 0x000eec000c1e1900 */
[----:B------:R-:W-:Y:S01]  /*0280*/  @!P1 BAR.SYNC.DEFER_BLOCKING 0x0 ;  /* 0x0000000000009b1d */ /* 0x000fe20000010000 */
[----:B------:R-:W-:-:S05]  /*0290*/  ISETP.NE.AND P1, PT, R17, UR4, PT ;  /* 0x0000000411007c0c */ /* 0x000fca000bf25270 */
[----:B------:R-:W4:Y:S04]  /*02a0*/  LDG.E R17, desc[UR6][R12.64+0x8] ;  /* 0x000008060c117981 */ /* 0x000f28000c1e1900 */
[----:B------:R-:W4:Y:S04]  /*02b0*/  LDG.E R18, desc[UR6][R8.64+0x8] ;  /* 0x0000080608127981 */ /* 0x000f28000c1e1900 */
[----:B------:R-:W-:Y:S06]  /*02c0*/  @!P1 BAR.SYNC.DEFER_BLOCKING 0x0 ;  /* 0x0000000000009b1d */ /* 0x000fec0000010000 */
[----:B------:R-:W5:Y:S04]  /*02d0*/  LDG.E R19, desc[UR6][R12.64+0xc] ;  /* 0x00000c060c137981 */ /* 0x000f68000c1e1900 */
[----:B------:R-:W5:Y:S01]  /*02e0*/  LDG.E R20, desc[UR6][R8.64+0xc] ;  /* 0x00000c0608147981 */ /* 0x000f62000c1e1900 */
[----:B------:R-:W-:-:S05]  /*02f0*/  VIADD R22, R0, 0xfffffffc ;  /* 0xfffffffc00167836 */ /* 0x000fca0000000000 */
[----:B------:R-:W-:Y:S01]  /*0300*/  ISETP.NE.AND P1, PT, R22, UR4, PT ;  /* 0x0000000416007c0c */ /* 0x000fe2000bf25270 */
[----:B------:R-:W-:-:S12]  /*0310*/  UIADD3 UR4, UPT, UPT, UR4, 0x4, URZ ;  /* 0x0000000404047890 */ /* 0x000fd8000fffe0ff */
[----:B------:R-:W-:Y:S01]  /*0320*/  @!P1 BAR.SYNC.DEFER_BLOCKING 0x0 ;  /* 0x0000000000009b1d */ /* 0x000fe20000010000 */
[----:B------:R-:W-:Y:S01]  /*0330*/  ISETP.NE.AND P1, PT, R10, UR4, PT ;  /* 0x000000040a007c0c */ /* 0x000fe2000bf25270 */
[----:B--2---:R-:W-:-:S04]  /*0340*/  FFMA R14, R14, R11, R5 ;  /* 0x0000000b0e0e7223 */ /* 0x004fc80000000005 */
[----:B---3--:R-:W-:-:S04]  /*0350*/  FFMA R14, R15, R16, R14 ;  /* 0x000000100f0e7223 */ /* 0x008fc8000000000e */
[----:B----4-:R-:W-:-:S04]  /*0360*/  FFMA R14, R17, R18, R14 ;  /* 0x00000012110e7223 */ /* 0x010fc8000000000e */
[----:B-----5:R-:W-:Y:S01]  /*0370*/  FFMA R5, R19, R20, R14 ;  /* 0x0000001413057223 */ /* 0x020fe2000000000e */
[----:B------:R-:W-:Y:S06]  /*0380*/  @P1 BRA `(.L_x_1) ;  /* 0xfffffffc00801947 */ /* 0x000fec000383ffff */
.L_x_0:
[----:B------:R-:W-:Y:S05]  /*0390*/  @!P0 BRA `(.L_x_2) ;  /* 0x0000000000588947 */ /* 0x000fea0003800000 */
[----:B------:R-:W0:Y:S01]  /*03a0*/  LDC.64 R12, c[0x0][0x388] ;  /* 0x0000e200ff0c7b82 */ /* 0x000e220000000a00 */
[----:B------:R-:W-:Y:S01]  /*03b0*/  LEA R7, R7, R10, 0x1 ;  /* 0x0000000a07077211 */ /* 0x000fe200078e08ff */
[----:B------:R-:W-:-:S03]  /*03c0*/  IMAD.IADD R0, R10, 0x1, -R0 ;  /* 0x000000010a007824 */ /* 0x000fc600078e0a00 */
[----:B------:R-:W-:Y:S01]  /*03d0*/  LEA R15, R4, R7, 0x2 ;  /* 0x00000007040f7211 */ /* 0x000fe200078e10ff */
[----:B------:R-:W-:Y:S02]  /*03e0*/  IMAD.MOV R4, RZ, RZ, -R6 ;  /* 0x000000ffff047224 */ /* 0x000fe400078e0a06 */
[----:B------:R-:W1:Y:S01]  /*03f0*/  LDC.64 R8, c[0x0][0x380] ;  /* 0x0000e000ff087b82 */ /* 0x000e620000000a00 */
[----:B0-----:R-:W-:-:S07]  /*0400*/  IMAD.WIDE.U32 R12, R7, 0x4, R12 ;  /* 0x00000004070c7825 */ /* 0x001fce00078e000c */
.L_x_3:
[----:B-1----:R-:W-:Y:S01]  /*0410*/  IMAD.WIDE R6, R15, 0x4, R8 ;  /* 0x000000040f067825 */ /* 0x002fe200078e0208 */
[----:B------:R-:W-:-:S03]  /*0420*/  MOV R10, R12 ;  /* 0x0000000c000a7202 */ /* 0x000fc60000000f00 */
[----:B------:R-:W-:Y:S02]  /*0430*/  IMAD.MOV.U32 R11, RZ, RZ, R13 ;  /* 0x000000ffff0b7224 */ /* 0x000fe400078e000d */
[----:B------:R-:W2:Y:S04]  /*0440*/  LDG.E R6, desc[UR6][R6.64] ;  /* 0x0000000606067981 */ /* 0x000ea8000c1e1900 */
[----:B------:R-:W2:Y:S01]  /*0450*/  LDG.E R10, desc[UR6][R10.64] ;  /* 0x000000060a0a7981 */ /* 0x000ea2000c1e1900 */
[----:B------:R-:W-:Y:S01]  /*0460*/  IADD3 R0, PT, PT, R0, 0x1, RZ ;  /* 0x0000000100007810 */ /* 0x000fe20007ffe0ff */
[----:B------:R-:W-:Y:S01]  /*0470*/  VIADD R4, R4, 0x1 ;  /* 0x0000000104047836 */ /* 0x000fe20000000000 */
[----:B------:R-:W-:Y:S02]  /*0480*/  IADD3 R15, PT, PT, R15, 0x1, RZ ;  /* 0x000000010f0f7810 */ /* 0x000fe40007ffe0ff */
[----:B------:R-:W-:-:S13]  /*0490*/  ISETP.NE.AND P0, PT, R0, RZ, PT ;  /* 0x000000ff0000720c */ /* 0x000fda0003f05270 */
[----:B------:R-:W-:Y:S01]  /*04a0*/  @!P0 BAR.SYNC.DEFER_BLOCKING 0x0 ;  /* 0x0000000000008b1d */ /* 0x000fe20000010000 */
[----:B------:R-:W-:Y:S02]  /*04b0*/  ISETP.NE.AND P1, PT, R4, RZ, PT ;  /* 0x000000ff0400720c */ /* 0x000fe40003f25270 */
[----:B------:R-:W-:-:S05]  /*04c0*/  IADD3 R12, P0, PT, R12, 0x4, RZ ;  /* 0x000000040c0c7810 */ /* 0x000fca0007f1e0ff */
[----:B------:R-:W-:Y:S02]  /*04d0*/  IMAD.X R13, RZ, RZ, R13, P0 ;  /* 0x000000ffff0d7224 */ /* 0x000fe400000e060d */
[----:B--2---:R-:W-:-:S04]  /*04e0*/  FFMA R5, R6, R10, R5 ;  /* 0x0000000a06057223 */ /* 0x004fc80000000005 */
[----:B------:R-:W-:Y:S05]  /*04f0*/  @P1 BRA `(.L_x_3) ;  /* 0xfffffffc00c41947 */ /* 0x000fea000383ffff */
.L_x_2:
[----:B------:R-:W-:Y:S01]  /*0500*/  REDG.E.ADD.F32.FTZ.RN.STRONG.GPU desc[UR6][R2.64], R5 ;  /* 0x00000005020079a6 */ /* 0x000fe2000c12f306 */
[----:B------:R-:W-:Y:S05]  /*0510*/  EXIT ;  /* 0x000000000000794d */ /* 0x000fea0003800000 */
.L_x_4:
[----:B------:R-:W-:-:S00]  /*0520*/  BRA `(.L_x_4) ;  /* 0xfffffffc00fc7947 */ /* 0x000fc0000383ffff */
[----:B------:R-:W-:-:S00]  /*0530*/  NOP ;  /* 0x0000000000007918 */ /* 0x000fc00000000000 */
        /* <DEDUP_REMOVED lines=12> */
.L_x_5:


//--------------------- .nv.shared.reserved.0     --------------------------
	.section	.nv.shared.reserved.0,"aw",@nobits
	.weak		__nv_reservedSMEM_offset_0_alias
	.size		__nv_reservedSMEM_offset_0_alias, 0, 64
	.other		__nv_reservedSMEM_offset_0_alias,@"STO_CUDA_RESERVED_SHARED STV_DEFAULT"
__nv_reservedSMEM_offset_0_alias:
	.zero		0
	.zero		64


//--------------------- .nv.constant0._Z19matrixVectorProductPfS_S_S_ --------------------------
	.section	.nv.constant0._Z19matrixVectorProductPfS_S_S_,"a",@progbits
	.sectionflags	@""
	.align	4
.nv.constant0._Z19matrixVectorProductPfS_S_S_:
	.zero		928


//--------------------- SYMBOLS --------------------------

	.type		.nv.reservedSmem.offset0,@object
	.size		.nv.reservedSmem.offset0,0x4
